	.headerflags	@"EF_CUDA_TEXMODE_UNIFIED EF_CUDA_64BIT_ADDRESS EF_CUDA_ACCELERATORS EF_CUDA_SM90 EF_CUDA_VIRTUAL_SM(EF_CUDA_SM90)"
	.elftype	@"ET_EXEC"


//--------------------- .nv.info                  --------------------------
	.section	.nv.info,"",@"SHT_CUDA_INFO"
	.align	4


	//----- nvinfo : EIATTR_REGCOUNT
	.align		4
        /*0000*/ 	.byte	0x04, 0x2f
        /*0002*/ 	.short	(.L_3 - .L_2)
	.align		4
.L_2:
        /*0004*/ 	.word	index@(triton_poi_fused__native_batch_norm_legit_no_training_convolution_relu_5)
        /*0008*/ 	.word	0x00000013


	//----- nvinfo : EIATTR_MIN_STACK_SIZE
	.align		4
.L_3:
        /*000c*/ 	.byte	0x04, 0x12
        /*000e*/ 	.short	(.L_5 - .L_4)
	.align		4
.L_4:
        /*0010*/ 	.word	index@(triton_poi_fused__native_batch_norm_legit_no_training_convolution_relu_5)
        /*0014*/ 	.word	0x00000000


	//----- nvinfo : EIATTR_FRAME_SIZE
	.align		4
.L_5:
        /*0018*/ 	.byte	0x04, 0x11
        /*001a*/ 	.short	(.L_7 - .L_6)
	.align		4
.L_6:
        /*001c*/ 	.word	index@(triton_poi_fused__native_batch_norm_legit_no_training_convolution_relu_5)
        /*0020*/ 	.word	0x00000000


	//----- nvinfo : EIATTR_MIN_STACK_SIZE
	.align		4
.L_7:
        /*0024*/ 	.byte	0x04, 0x12
        /*0026*/ 	.short	(.L_9 - .L_8)
	.align		4
.L_8:
        /*0028*/ 	.word	index@(triton_poi_fused__native_batch_norm_legit_no_training_convolution_relu_5)
        /*002c*/ 	.word	0x00000000
.L_9:


//--------------------- .nv.info.triton_poi_fused__native_batch_norm_legit_no_training_convolution_relu_5 --------------------------
	.section	.nv.info.triton_poi_fused__native_batch_norm_legit_no_training_convolution_relu_5,"",@"SHT_CUDA_INFO"
	.sectionflags	@""
	.align	4


	//----- nvinfo : EIATTR_CUDA_API_VERSION
	.align		4
        /*0000*/ 	.byte	0x04, 0x37
        /*0002*/ 	.short	(.L_11 - .L_10)
.L_10:
        /*0004*/ 	.word	0x0000007c


	//----- nvinfo : EIATTR_KPARAM_INFO
	.align		4
.L_11:
        /*0008*/ 	.byte	0x04, 0x17
        /*000a*/ 	.short	(.L_13 - .L_12)
.L_12:
        /*000c*/ 	.word	0x00000000
        /*0010*/ 	.short	0x0007
        /*0012*/ 	.short	0x0038
        /*0014*/ 	.byte	0x00, 0xf0, 0x11, 0x00


	//----- nvinfo : EIATTR_KPARAM_INFO
	.align		4
.L_13:
        /*0018*/ 	.byte	0x04, 0x17
        /*001a*/ 	.short	(.L_15 - .L_14)
.L_14:
        /*001c*/ 	.word	0x00000000
        /*0020*/ 	.short	0x0006
        /*0022*/ 	.short	0x0030
        /*0024*/ 	.byte	0x00, 0xf4, 0x21, 0x00


	//----- nvinfo : EIATTR_KPARAM_INFO
	.align		4
.L_15:
        /*0028*/ 	.byte	0x04, 0x17
        /*002a*/ 	.short	(.L_17 - .L_16)
.L_16:
        /*002c*/ 	.word	0x00000000
        /*0030*/ 	.short	0x0005
        /*0032*/ 	.short	0x0028
        /*0034*/ 	.byte	0x00, 0xf4, 0x21, 0x00


	//----- nvinfo : EIATTR_KPARAM_INFO
	.align		4
.L_17:
        /*0038*/ 	.byte	0x04, 0x17
        /*003a*/ 	.short	(.L_19 - .L_18)
.L_18:
        /*003c*/ 	.word	0x00000000
        /*0040*/ 	.short	0x0004
        /*0042*/ 	.short	0x0020
        /*0044*/ 	.byte	0x00, 0xf4, 0x21, 0x00


	//----- nvinfo : EIATTR_KPARAM_INFO
	.align		4
.L_19:
        /*0048*/ 	.byte	0x04, 0x17
        /*004a*/ 	.short	(.L_21 - .L_20)
.L_20:
        /*004c*/ 	.word	0x00000000
        /*0050*/ 	.short	0x0003
        /*0052*/ 	.short	0x0018
        /*0054*/ 	.byte	0x00, 0xf4, 0x21, 0x00


	//----- nvinfo : EIATTR_KPARAM_INFO
	.align		4
.L_21:
        /*0058*/ 	.byte	0x04, 0x17
        /*005a*/ 	.short	(.L_23 - .L_22)
.L_22:
        /*005c*/ 	.word	0x00000000
        /*0060*/ 	.short	0x0002
        /*0062*/ 	.short	0x0010
        /*0064*/ 	.byte	0x00, 0xf4, 0x21, 0x00


	//----- nvinfo : EIATTR_KPARAM_INFO
	.align		4
.L_23:
        /*0068*/ 	.byte	0x04, 0x17
        /*006a*/ 	.short	(.L_25 - .L_24)
.L_24:
        /*006c*/ 	.word	0x00000000
        /*0070*/ 	.short	0x0001
        /*0072*/ 	.short	0x0008
        /*0074*/ 	.byte	0x00, 0xf4, 0x21, 0x00


	//----- nvinfo : EIATTR_KPARAM_INFO
	.align		4
.L_25:
        /*0078*/ 	.byte	0x04, 0x17
        /*007a*/ 	.short	(.L_27 - .L_26)
.L_26:
        /*007c*/ 	.word	0x00000000
        /*0080*/ 	.short	0x0000
        /*0082*/ 	.short	0x0000
        /*0084*/ 	.byte	0x00, 0xf4, 0x21, 0x00


	//----- nvinfo : EIATTR_SPARSE_MMA_MASK
	.align		4
.L_27:
        /*0088*/ 	.byte	0x03, 0x50
        /*008a*/ 	.short	0x0000


	//----- nvinfo : EIATTR_MAXREG_COUNT
	.align		4
        /*008c*/ 	.byte	0x03, 0x1b
        /*008e*/ 	.short	0x00ff


	//----- nvinfo : EIATTR_EXIT_INSTR_OFFSETS
	.align		4
        /*0090*/ 	.byte	0x04, 0x1c
        /*0092*/ 	.short	(.L_29 - .L_28)


	//   ....[0]....
.L_28:
        /*0094*/ 	.word	0x00000350


	//----- nvinfo : EIATTR_REQNTID
	.align		4
.L_29:
        /*0098*/ 	.byte	0x04, 0x10
        /*009a*/ 	.short	(.L_31 - .L_30)
.L_30:
        /*009c*/ 	.word	0x00000080
        /*00a0*/ 	.word	0x00000001
        /*00a4*/ 	.word	0x00000001


	//----- nvinfo : EIATTR_CBANK_PARAM_SIZE
	.align		4
.L_31:
        /*00a8*/ 	.byte	0x03, 0x19
        /*00aa*/ 	.short	0x003c


	//----- nvinfo : EIATTR_PARAM_CBANK
	.align		4
        /*00ac*/ 	.byte	0x04, 0x0a
        /*00ae*/ 	.short	(.L_33 - .L_32)
	.align		4
.L_32:
        /*00b0*/ 	.word	index@(.nv.constant0.triton_poi_fused__native_batch_norm_legit_no_training_convolution_relu_5)
        /*00b4*/ 	.short	0x0210
        /*00b6*/ 	.short	0x003c


	//----- nvinfo : EIATTR_SW_WAR
	.align		4
.L_33:
        /*00b8*/ 	.byte	0x04, 0x36
        /*00ba*/ 	.short	(.L_35 - .L_34)
.L_34:
        /*00bc*/ 	.word	0x00000008
.L_35:


//--------------------- .nv.callgraph             --------------------------
	.section	.nv.callgraph,"",@"SHT_CUDA_CALLGRAPH"
	.align	4
	.sectionentsize	8
	.align		4
        /*0000*/ 	.word	0x00000000
	.align		4
        /*0004*/ 	.word	0xffffffff
	.align		4
        /*0008*/ 	.word	0x00000000
	.align		4
        /*000c*/ 	.word	0xfffffffe
	.align		4
        /*0010*/ 	.word	0x00000000
	.align		4
        /*0014*/ 	.word	0xfffffffd
	.align		4
        /*0018*/ 	.word	0x00000000
	.align		4
        /*001c*/ 	.word	0xfffffffc


//--------------------- .nv.constant4             --------------------------
	.section	.nv.constant4,"a",@progbits
	.align	8
	.align		8
.nv.constant4:
        /*0000*/ 	.dword	_$_str
	.align		8
        /*0008*/ 	.dword	_$_str_$_2


//--------------------- .text.triton_poi_fused__native_batch_norm_legit_no_training_convolution_relu_5 --------------------------
	.section	.text.triton_poi_fused__native_batch_norm_legit_no_training_convolution_relu_5,"ax",@progbits
	.align	128
        .global         triton_poi_fused__native_batch_norm_legit_no_training_convolution_relu_5
        .type           triton_poi_fused__native_batch_norm_legit_no_training_convolution_relu_5,@function
        .size           triton_poi_fused__native_batch_norm_legit_no_training_convolution_relu_5,(.L_x_1 - triton_poi_fused__native_batch_norm_legit_no_training_convolution_relu_5)
        .other          triton_poi_fused__native_batch_norm_legit_no_training_convolution_relu_5,@"STO_CUDA_ENTRY STV_DEFAULT"
triton_poi_fused__native_batch_norm_legit_no_training_convolution_relu_5:
.text.triton_poi_fused__native_batch_norm_legit_no_training_convolution_relu_5:
[----:B------:R-:W-:Y:S01]  /*0000*/  LDC R1, c[0x0][0x28] ;  /* 0x00000a00ff017b82 */ /* 0x000fe20000000800 */
[----:B------:R-:W1:Y:S07]  /*0010*/  S2R R0, SR_TID.X ;  /* 0x0000000000007919 */ /* 0x000e6e0000002100 */
[----:B------:R-:W2:Y:S01]  /*0020*/  LDC.64 R10, c[0x0][0x228] ;  /* 0x00008a00ff0a7b82 */ /* 0x000ea20000000a00 */
[----:B------:R-:W-:Y:S01]  /*0030*/  ULDC.64 UR4, c[0x0][0x208] ;  /* 0x0000820000047ab9 */ /* 0x000fe20000000a00 */
[----:B------:R-:W3:Y:S06]  /*0040*/  S2R R3, SR_CTAID.X ;  /* 0x0000000000037919 */ /* 0x000eec0000002500 */
[----:B------:R-:W4:Y:S08]  /*0050*/  LDC.64 R6, c[0x0][0x218] ;  /* 0x00008600ff067b82 */ /* 0x000f300000000a00 */
[----:B------:R-:W5:Y:S08]  /*0060*/  LDC.64 R8, c[0x0][0x220] ;  /* 0x00008800ff087b82 */ /* 0x000f700000000a00 */
[----:B------:R-:W4:Y:S01]  /*0070*/  LDC.64 R12, c[0x0][0x230] ;  /* 0x00008c00ff0c7b82 */ /* 0x000f220000000a00 */
[----:B-1----:R-:W-:-:S02]  /*0080*/  LOP3.LUT R0, R0, 0x7f, RZ, 0xc0, !PT ;  /* 0x0000007f00007812 */ /* 0x002fc400078ec0ff */
[----:B---3--:R-:W-:Y:S02]  /*0090*/  SHF.R.S32.HI R2, RZ, 0x18, R3 ;  /* 0x00000018ff027819 */ /* 0x008fe40000011403 */
[----:B------:R-:W-:Y:S02]  /*00a0*/  LEA R0, R3, R0, 0x7 ;  /* 0x0000000003007211 */ /* 0x000fe400078e38ff */
[----:B------:R-:W-:-:S04]  /*00b0*/  SGXT R3, R2, 0x1 ;  /* 0x000000010203781a */ /* 0x000fc80000000200 */
[----:B------:R-:W-:-:S04]  /*00c0*/  LEA.HI R3, R3, R0, RZ, 0x8 ;  /* 0x0000000003037211 */ /* 0x000fc800078f40ff */
[----:B------:R-:W-:-:S05]  /*00d0*/  SHF.R.S32.HI R3, RZ, 0x8, R3 ;  /* 0x00000008ff037819 */ /* 0x000fca0000011403 */
[----:B------:R-:W-:-:S05]  /*00e0*/  IMAD.HI R2, R3, 0x2aaaaaab, RZ ;  /* 0x2aaaaaab03027827 */ /* 0x000fca00078e02ff */
[----:B------:R-:W-:-:S04]  /*00f0*/  SHF.R.U32.HI R5, RZ, 0x1, R2 ;  /* 0x00000001ff057819 */ /* 0x000fc80000011602 */
[----:B------:R-:W-:Y:S02]  /*0100*/  LEA.HI R2, R2, R5, RZ, 0x1 ;  /* 0x0000000502027211 */ /* 0x000fe400078f08ff */
[----:B------:R-:W1:Y:S03]  /*0110*/  LDC.64 R4, c[0x0][0x238] ;  /* 0x00008e00ff047b82 */ /* 0x000e660000000a00 */
[----:B------:R-:W-:-:S04]  /*0120*/  IMAD R15, R2, -0xc, R3 ;  /* 0xfffffff4020f7824 */ /* 0x000fc800078e0203 */
[C---:B--2---:R-:W-:Y:S01]  /*0130*/  IMAD.WIDE R10, R15.reuse, 0x4, R10 ;  /* 0x000000040f0a7825 */ /* 0x044fe200078e020a */
[----:B------:R-:W2:Y:S04]  /*0140*/  LDC.64 R2, c[0x0][0x210] ;  /* 0x00008400ff027b82 */ /* 0x000ea80000000a00 */
[----:B------:R3:W2:Y:S01]  /*0150*/  LDG.E.EL R16, desc[UR4][R10.64] ;  /* 0x000000040a107981 */ /* 0x0006a2000c2e1900 */
[----:B----4-:R-:W-:-:S04]  /*0160*/  IMAD.WIDE R6, R15, 0x4, R6 ;  /* 0x000000040f067825 */ /* 0x010fc800078e0206 */
[C---:B-----5:R-:W-:Y:S02]  /*0170*/  IMAD.WIDE R8, R15.reuse, 0x4, R8 ;  /* 0x000000040f087825 */ /* 0x060fe400078e0208 */
[----:B------:R4:W5:Y:S02]  /*0180*/  LDG.E.EL R7, desc[UR4][R6.64] ;  /* 0x0000000406077981 */ /* 0x000964000c2e1900 */
[C---:B0--3--:R-:W-:Y:S02]  /*0190*/  IMAD.WIDE R10, R15.reuse, 0x4, R12 ;  /* 0x000000040f0a7825 */ /* 0x049fe400078e020c */
[----:B------:R-:W3:Y:S02]  /*01a0*/  LDG.E.EL R8, desc[UR4][R8.64] ;  /* 0x0000000408087981 */ /* 0x000ee4000c2e1900 */
[C---:B--2---:R-:W-:Y:S02]  /*01b0*/  IMAD.WIDE R2, R0.reuse, 0x4, R2 ;  /* 0x0000000400027825 */ /* 0x044fe400078e0202 */
[----:B------:R-:W2:Y:S04]  /*01c0*/  LDG.E.EL R10, desc[UR4][R10.64] ;  /* 0x000000040a0a7981 */ /* 0x000ea8000c2e1900 */
[----:B------:R-:W5:Y:S01]  /*01d0*/  LDG.E R14, desc[UR4][R2.64] ;  /* 0x00000004020e7981 */ /* 0x000f62000c1e1900 */
[----:B-1----:R-:W-:Y:S01]  /*01e0*/  IMAD.WIDE R12, R15, 0x4, R4 ;  /* 0x000000040f0c7825 */ /* 0x002fe200078e0204 */
[----:B----4-:R-:W-:Y:S01]  /*01f0*/  HFMA2.MMA R6, -RZ, RZ, 1.625, 0 ;  /* 0x3e800000ff067435 */ /* 0x010fe200000001ff */
[----:B------:R-:W0:Y:S04]  /*0200*/  LDC.64 R4, c[0x0][0x240] ;  /* 0x00009000ff047b82 */ /* 0x000e280000000a00 */
[----:B------:R-:W2:Y:S01]  /*0210*/  LDG.E.EL R13, desc[UR4][R12.64] ;  /* 0x000000040c0d7981 */ /* 0x000ea2000c2e1900 */
[----:B0-----:R-:W-:-:S04]  /*0220*/  IMAD.WIDE R4, R0, 0x4, R4 ;  /* 0x0000000400047825 */ /* 0x001fc800078e0204 */
[----:B------:R-:W-:-:S04]  /*0230*/  FADD R16, R16, 9.9999997473787516356e-06 ;  /* 0x3727c5ac10107421 */ /* 0x000fc80000000000 */
[----:B------:R-:W0:Y:S02]  /*0240*/  MUFU.SQRT R15, R16 ;  /* 0x00000010000f7308 */ /* 0x000e240000002000 */
[C---:B0-----:R-:W-:Y:S02]  /*0250*/  FSETP.GT.AND P0, PT, R15.reuse, 8.50705917302346158658e+37, PT ;  /* 0x7e8000000f00780b */ /* 0x041fe40003f04000 */
[----:B------:R-:W-:-:S11]  /*0260*/  FSETP.GEU.AND P1, PT, R15, 1.175494350822287508e-38, PT ;  /* 0x008000000f00780b */ /* 0x000fd60003f2e000 */
[----:B------:R-:W-:-:S04]  /*0270*/  @P0 FMUL R15, R15, 0.25 ;  /* 0x3e8000000f0f0820 */ /* 0x000fc80000400000 */
[----:B------:R-:W-:-:S06]  /*0280*/  @!P1 FMUL R15, R15, 16777216 ;  /* 0x4b8000000f0f9820 */ /* 0x000fcc0000400000 */
[----:B------:R-:W0:Y:S01]  /*0290*/  MUFU.RCP R15, R15 ;  /* 0x0000000f000f7308 */ /* 0x000e220000001000 */
[----:B------:R-:W-:Y:S01]  /*02a0*/  FSEL R6, R6, 1, P0 ;  /* 0x3f80000006067808 */ /* 0x000fe20000000000 */
[----:B-----5:R-:W-:-:S04]  /*02b0*/  FADD R7, R14, R7 ;  /* 0x000000070e077221 */ /* 0x020fc80000000000 */
[----:B------:R-:W-:Y:S01]  /*02c0*/  @!P1 FMUL R6, R6, 16777216 ;  /* 0x4b80000006069820 */ /* 0x000fe20000400000 */
[----:B---3--:R-:W-:-:S03]  /*02d0*/  FADD R8, -R8, R7 ;  /* 0x0000000708087221 */ /* 0x008fc60000000100 */
[----:B0-----:R-:W-:-:S04]  /*02e0*/  FMUL R9, R15, R6 ;  /* 0x000000060f097220 */ /* 0x001fc80000400000 */
[----:B------:R-:W-:-:S04]  /*02f0*/  FMUL R8, R8, R9 ;  /* 0x0000000908087220 */ /* 0x000fc80000400000 */
[----:B--2---:R-:W-:-:S05]  /*0300*/  FFMA R8, R10, R8, R13 ;  /* 0x000000080a087223 */ /* 0x004fca000000000d */
[----:B------:R-:W-:-:S04]  /*0310*/  FSETP.GEU.AND P0, PT, R8, RZ, PT ;  /* 0x000000ff0800720b */ /* 0x000fc80003f0e000 */
[----:B------:R-:W-:Y:S01]  /*0320*/  FSEL R9, R8, RZ, P0 ;  /* 0x000000ff08097208 */ /* 0x000fe20000000000 */
[----:B------:R-:W-:Y:S04]  /*0330*/  STG.E desc[UR4][R2.64], R7 ;  /* 0x0000000702007986 */ /* 0x000fe8000c101904 */
[----:B------:R-:W-:Y:S01]  /*0340*/  STG.E desc[UR4][R4.64], R9 ;  /* 0x0000000904007986 */ /* 0x000fe2000c101904 */
[----:B------:R-:W-:Y:S05]  /*0350*/  EXIT ;  /* 0x000000000000794d */ /* 0x000fea0003800000 */
.L_x_0:
[----:B------:R-:W-:-:S00]  /*0360*/  BRA `(.L_x_0) ;  /* 0xfffffffc00fc7947 */ /* 0x000fc0000383ffff */
[----:B------:R-:W-:-:S00]  /*0370*/  NOP ;  /* 0x0000000000007918 */ /* 0x000fc00000000000 */
        /* <DEDUP_REMOVED lines=8> */
.L_x_1:


//--------------------- .nv.global.init           --------------------------
	.section	.nv.global.init,"aw",@progbits
.nv.global.init:
	.type		_$_str,@object
	.size		_$_str,(_$_str_$_2 - _$_str)
_$_str:
        /*0000*/ 	.byte	0x5f, 0x5f, 0x43, 0x55, 0x44, 0x41, 0x5f, 0x46, 0x54, 0x5a, 0x00
	.type		_$_str_$_2,@object
	.size		_$_str_$_2,(.L_1 - _$_str_$_2)
_$_str_$_2:
        /*000b*/ 	.byte	0x5f, 0x5f, 0x43, 0x55, 0x44, 0x41, 0x5f, 0x50, 0x52, 0x45, 0x43, 0x5f, 0x53, 0x51, 0x52, 0x54
        /*001b*/ 	.byte	0x00
.L_1:


//--------------------- .nv.constant0.triton_poi_fused__native_batch_norm_legit_no_training_convolution_relu_5 --------------------------
	.section	.nv.constant0.triton_poi_fused__native_batch_norm_legit_no_training_convolution_relu_5,"a",@progbits
	.sectionflags	@""
	.align	4
.nv.constant0.triton_poi_fused__native_batch_norm_legit_no_training_convolution_relu_5:
	.zero		588
